//
// Generated by NVIDIA NVVM Compiler
//
// Compiler Build ID: CL-36424714
// Cuda compilation tools, release 13.0, V13.0.88
// Based on NVVM 20.0.0
//

.version 9.0
.target sm_100
.address_size 64

	// .globl	_Z9matrixAddPiS_S_S_

.visible .entry _Z9matrixAddPiS_S_S_(
	.param .u64 .ptr .align 1 _Z9matrixAddPiS_S_S__param_0,
	.param .u64 .ptr .align 1 _Z9matrixAddPiS_S_S__param_1,
	.param .u64 .ptr .align 1 _Z9matrixAddPiS_S_S__param_2,
	.param .u64 .ptr .align 1 _Z9matrixAddPiS_S_S__param_3
)
{
	.reg .pred 	%p<2>;
	.reg .b32 	%r<9>;
	.reg .b64 	%rd<13>;

	ld.param.u64 	%rd1, [_Z9matrixAddPiS_S_S__param_0];
	ld.param.u64 	%rd2, [_Z9matrixAddPiS_S_S__param_1];
	ld.param.u64 	%rd3, [_Z9matrixAddPiS_S_S__param_2];
	ld.param.u64 	%rd4, [_Z9matrixAddPiS_S_S__param_3];
	cvta.to.global.u64 	%rd5, %rd4;
	mov.u32 	%r2, %ctaid.x;
	mov.u32 	%r3, %ntid.x;
	mov.u32 	%r4, %tid.x;
	mad.lo.s32 	%r1, %r2, %r3, %r4;
	ld.global.u32 	%r5, [%rd5];
	setp.ge.s32 	%p1, %r1, %r5;
	@%p1 bra 	$L__BB0_2;
	cvta.to.global.u64 	%rd6, %rd1;
	cvta.to.global.u64 	%rd7, %rd2;
	cvta.to.global.u64 	%rd8, %rd3;
	mul.wide.s32 	%rd9, %r1, 4;
	add.s64 	%rd10, %rd6, %rd9;
	ld.global.u32 	%r6, [%rd10];
	add.s64 	%rd11, %rd7, %rd9;
	ld.global.u32 	%r7, [%rd11];
	add.s32 	%r8, %r7, %r6;
	add.s64 	%rd12, %rd8, %rd9;
	st.global.u32 	[%rd12], %r8;
$L__BB0_2:
	ret;

}


// ===== COMPILED SASS (sm_100) =====

	.target	sm_100

	.elftype	@"ET_EXEC"


//--------------------- .note.nv.tkinfo           --------------------------
	.section	.note.nv.tkinfo,"",@"SHT_NOTE"
	.sectionflags	@"SHF_NOTE_NV_TKINFO"
	.tkinfo
        /*0018*/ 	.word	0x00000002
        /*0030*/ 	.string	""
        /*0030*/ 	.string	"ptxas"
        /*0030*/ 	.string	"Cuda compilation tools, release 13.0, V13.0.88"
        /*0030*/ 	.string	"Build cuda_13.0.r13.0/compiler.36424714_0"
        /*0030*/ 	.string	"-arch sm_100 -m 64 "



//--------------------- .note.nv.cuinfo           --------------------------
	.section	.note.nv.cuinfo,"",@"SHT_NOTE"
	.sectionflags	@"SHF_NOTE_NV_CUINFO"
        /*0018*/ 	.short	0x0002
        /*001a*/ 	.short	0x0064
        /*001c*/ 	.short	0x0082
	.zero		2


//--------------------- .nv.info                  --------------------------
	.section	.nv.info,"",@"SHT_CUDA_INFO"
	.align	4


	//----- nvinfo : EIATTR_REGCOUNT
	.align		4
        /*0000*/ 	.byte	0x04, 0x2f
        /*0002*/ 	.short	(.L_1 - .L_0)
	.align		4
.L_0:
        /*0004*/ 	.word	index@(_Z9matrixAddPiS_S_S_)
        /*0008*/ 	.word	0x0000000c


	//----- nvinfo : EIATTR_FRAME_SIZE
	.align		4
.L_1:
        /*000c*/ 	.byte	0x04, 0x11
        /*000e*/ 	.short	(.L_3 - .L_2)
	.align		4
.L_2:
        /*0010*/ 	.word	index@(_Z9matrixAddPiS_S_S_)
        /*0014*/ 	.word	0x00000000


	//----- nvinfo : EIATTR_MIN_STACK_SIZE
	.align		4
.L_3:
        /*0018*/ 	.byte	0x04, 0x12
        /*001a*/ 	.short	(.L_5 - .L_4)
	.align		4
.L_4:
        /*001c*/ 	.word	index@(_Z9matrixAddPiS_S_S_)
        /*0020*/ 	.word	0x00000000
.L_5:


//--------------------- .nv.compat                --------------------------
	.section	.nv.compat,"",@"SHT_CUDA_COMPAT_INFO"
	.align	4
        /*0000*/ 	.byte	0x02, 0x09, 0x00, 0x00, 0x02, 0x02, 0x01, 0x00, 0x02, 0x05, 0x05, 0x00, 0x03, 0x07, 0x01, 0x01
        /*0010*/ 	.byte	0x02, 0x03, 0x00, 0x00, 0x02, 0x06, 0x01, 0x00, 0x04, 0x0b, 0x08, 0x00, 0x09, 0x00, 0x00, 0x00
        /*0020*/ 	.byte	0x00, 0x00, 0x00, 0x00


//--------------------- .nv.info._Z9matrixAddPiS_S_S_ --------------------------
	.section	.nv.info._Z9matrixAddPiS_S_S_,"",@"SHT_CUDA_INFO"
	.sectionflags	@""
	.align	4


	//----- nvinfo : EIATTR_CUDA_API_VERSION
	.align		4
        /*0000*/ 	.byte	0x04, 0x37
        /*0002*/ 	.short	(.L_7 - .L_6)
.L_6:
        /*0004*/ 	.word	0x00000082


	//----- nvinfo : EIATTR_KPARAM_INFO
	.align		4
.L_7:
        /*0008*/ 	.byte	0x04, 0x17
        /*000a*/ 	.short	(.L_9 - .L_8)
.L_8:
        /*000c*/ 	.word	0x00000000
        /*0010*/ 	.short	0x0003
        /*0012*/ 	.short	0x0018
        /*0014*/ 	.byte	0x00, 0xf5, 0x21, 0x00


	//----- nvinfo : EIATTR_KPARAM_INFO
	.align		4
.L_9:
        /*0018*/ 	.byte	0x04, 0x17
        /*001a*/ 	.short	(.L_11 - .L_10)
.L_10:
        /*001c*/ 	.word	0x00000000
        /*0020*/ 	.short	0x0002
        /*0022*/ 	.short	0x0010
        /*0024*/ 	.byte	0x00, 0xf5, 0x21, 0x00


	//----- nvinfo : EIATTR_KPARAM_INFO
	.align		4
.L_11:
        /*0028*/ 	.byte	0x04, 0x17
        /*002a*/ 	.short	(.L_13 - .L_12)
.L_12:
        /*002c*/ 	.word	0x00000000
        /*0030*/ 	.short	0x0001
        /*0032*/ 	.short	0x0008
        /*0034*/ 	.byte	0x00, 0xf5, 0x21, 0x00


	//----- nvinfo : EIATTR_KPARAM_INFO
	.align		4
.L_13:
        /*0038*/ 	.byte	0x04, 0x17
        /*003a*/ 	.short	(.L_15 - .L_14)
.L_14:
        /*003c*/ 	.word	0x00000000
        /*0040*/ 	.short	0x0000
        /*0042*/ 	.short	0x0000
        /*0044*/ 	.byte	0x00, 0xf5, 0x21, 0x00


	//----- nvinfo : EIATTR_SPARSE_MMA_MASK
	.align		4
.L_15:
        /*0048*/ 	.byte	0x03, 0x50
        /*004a*/ 	.short	0x0000


	//----- nvinfo : EIATTR_MAXREG_COUNT
	.align		4
        /*004c*/ 	.byte	0x03, 0x1b
        /*004e*/ 	.short	0x00ff


	//----- nvinfo : EIATTR_MERCURY_ISA_VERSION
	.align		4
        /*0050*/ 	.byte	0x03, 0x5f
        /*0052*/ 	.short	0x0101


	//----- nvinfo : EIATTR_VRC_CTA_INIT_COUNT
	.align		4
        /*0054*/ 	.byte	0x02, 0x4a
	.zero		1
	.zero		1


	//----- nvinfo : EIATTR_EXIT_INSTR_OFFSETS
	.align		4
        /*0058*/ 	.byte	0x04, 0x1c
        /*005a*/ 	.short	(.L_17 - .L_16)


	//   ....[0]....
.L_16:
        /*005c*/ 	.word	0x00000090


	//   ....[1]....
        /*0060*/ 	.word	0x00000140


	//----- nvinfo : EIATTR_CBANK_PARAM_SIZE
	.align		4
.L_17:
        /*0064*/ 	.byte	0x03, 0x19
        /*0066*/ 	.short	0x0020


	//----- nvinfo : EIATTR_PARAM_CBANK
	.align		4
        /*0068*/ 	.byte	0x04, 0x0a
        /*006a*/ 	.short	(.L_19 - .L_18)
	.align		4
.L_18:
        /*006c*/ 	.word	index@(.nv.constant0._Z9matrixAddPiS_S_S_)
        /*0070*/ 	.short	0x0380
        /*0072*/ 	.short	0x0020


	//----- nvinfo : EIATTR_SW_WAR
	.align		4
.L_19:
        /*0074*/ 	.byte	0x04, 0x36
        /*0076*/ 	.short	(.L_21 - .L_20)
.L_20:
        /*0078*/ 	.word	0x00000008
.L_21:


//--------------------- .nv.callgraph             --------------------------
	.section	.nv.callgraph,"",@"SHT_CUDA_CALLGRAPH"
	.align	4
	.sectionentsize	8
	.align		4
        /*0000*/ 	.word	0x00000000
	.align		4
        /*0004*/ 	.word	0xffffffff
	.align		4
        /*0008*/ 	.word	0x00000000
	.align		4
        /*000c*/ 	.word	0xfffffffe
	.align		4
        /*0010*/ 	.word	0x00000000
	.align		4
        /*0014*/ 	.word	0xfffffffd
	.align		4
        /*0018*/ 	.word	0x00000000
	.align		4
        /*001c*/ 	.word	0xfffffffc


//--------------------- .text._Z9matrixAddPiS_S_S_ --------------------------
	.section	.text._Z9matrixAddPiS_S_S_,"ax",@progbits
	.align	128
        .global         _Z9matrixAddPiS_S_S_
        .type           _Z9matrixAddPiS_S_S_,@function
        .size           _Z9matrixAddPiS_S_S_,(.L_x_1 - _Z9matrixAddPiS_S_S_)
        .other          _Z9matrixAddPiS_S_S_,@"STO_CUDA_ENTRY STV_DEFAULT"
_Z9matrixAddPiS_S_S_:
.text._Z9matrixAddPiS_S_S_:
[----:B------:R-:W-:Y:S08]  /*0000*/  LDC R1, c[0x0][0x37c] ;  /* 0x0000df00ff017b82 */ /* 0x000ff00000000800 */
[----:B------:R-:W0:Y:S01]  /*0010*/  LDC.64 R2, c[0x0][0x398] ;  /* 0x0000e600ff027b82 */ /* 0x000e220000000a00 */
[----:B------:R-:W0:Y:S02]  /*0020*/  LDCU.64 UR4, c[0x0][0x358] ;  /* 0x00006b00ff0477ac */ /* 0x000e240008000a00 */
[----:B0-----:R-:W2:Y:S05]  /*0030*/  LDG.E R2, desc[UR4][R2.64] ;  /* 0x0000000402027981 */ /* 0x001eaa000c1e1900 */
[----:B------:R-:W0:Y:S01]  /*0040*/  S2UR UR6, SR_CTAID.X ;  /* 0x00000000000679c3 */ /* 0x000e220000002500 */
[----:B------:R-:W0:Y:S07]  /*0050*/  S2R R0, SR_TID.X ;  /* 0x0000000000007919 */ /* 0x000e2e0000002100 */
[----:B------:R-:W0:Y:S02]  /*0060*/  LDC R9, c[0x0][0x360] ;  /* 0x0000d800ff097b82 */ /* 0x000e240000000800 */
[----:B0-----:R-:W-:-:S05]  /*0070*/  IMAD R9, R9, UR6, R0 ;  /* 0x0000000609097c24 */ /* 0x001fca000f8e0200 */
[----:B--2---:R-:W-:-:S13]  /*0080*/  ISETP.GE.AND P0, PT, R9, R2, PT ;  /* 0x000000020900720c */ /* 0x004fda0003f06270 */
[----:B------:R-:W-:Y:S05]  /*0090*/  @P0 EXIT ;  /* 0x000000000000094d */ /* 0x000fea0003800000 */
[----:B------:R-:W0:Y:S08]  /*00a0*/  LDC.64 R2, c[0x0][0x380] ;  /* 0x0000e000ff027b82 */ /* 0x000e300000000a00 */
[----:B------:R-:W1:Y:S08]  /*00b0*/  LDC.64 R4, c[0x0][0x388] ;  /* 0x0000e200ff047b82 */ /* 0x000e700000000a00 */
[----:B------:R-:W2:Y:S01]  /*00c0*/  LDC.64 R6, c[0x0][0x390] ;  /* 0x0000e400ff067b82 */ /* 0x000ea20000000a00 */
[----:B0-----:R-:W-:-:S06]  /*00d0*/  IMAD.WIDE R2, R9, 0x4, R2 ;  /* 0x0000000409027825 */ /* 0x001fcc00078e0202 */
[----:B------:R-:W3:Y:S01]  /*00e0*/  LDG.E R2, desc[UR4][R2.64] ;  /* 0x0000000402027981 */ /* 0x000ee2000c1e1900 */
[----:B-1----:R-:W-:-:S06]  /*00f0*/  IMAD.WIDE R4, R9, 0x4, R4 ;  /* 0x0000000409047825 */ /* 0x002fcc00078e0204 */
[----:B------:R-:W3:Y:S01]  /*0100*/  LDG.E R5, desc[UR4][R4.64] ;  /* 0x0000000404057981 */ /* 0x000ee2000c1e1900 */
[----:B--2---:R-:W-:Y:S01]  /*0110*/  IMAD.WIDE R6, R9, 0x4, R6 ;  /* 0x0000000409067825 */ /* 0x004fe200078e0206 */
[----:B---3--:R-:W-:-:S05]  /*0120*/  IADD3 R9, PT, PT, R2, R5, RZ ;  /* 0x0000000502097210 */ /* 0x008fca0007ffe0ff */
[----:B------:R-:W-:Y:S01]  /*0130*/  STG.E desc[UR4][R6.64], R9 ;  /* 0x0000000906007986 */ /* 0x000fe2000c101904 */
[----:B------:R-:W-:Y:S05]  /*0140*/  EXIT ;  /* 0x000000000000794d */ /* 0x000fea0003800000 */
.L_x_0:
[----:B------:R-:W-:-:S00]  /*0150*/  BRA `(.L_x_0) ;  /* 0xfffffffc00fc7947 */ /* 0x000fc0000383ffff */
[----:B------:R-:W-:-:S00]  /*0160*/  NOP ;  /* 0x0000000000007918 */ /* 0x000fc00000000000 */
        /* <DEDUP_REMOVED lines=9> */
.L_x_1:


//--------------------- .nv.shared.reserved.0     --------------------------
	.section	.nv.shared.reserved.0,"aw",@nobits
	.weak		__nv_reservedSMEM_offset_0_alias
	.size		__nv_reservedSMEM_offset_0_alias, 0, 64
	.other		__nv_reservedSMEM_offset_0_alias,@"STO_CUDA_RESERVED_SHARED STV_DEFAULT"
__nv_reservedSMEM_offset_0_alias:
	.zero		0
	.zero		64


//--------------------- .nv.constant0._Z9matrixAddPiS_S_S_ --------------------------
	.section	.nv.constant0._Z9matrixAddPiS_S_S_,"a",@progbits
	.sectionflags	@""
	.align	4
.nv.constant0._Z9matrixAddPiS_S_S_:
	.zero		928


//--------------------- SYMBOLS --------------------------

	.type		.nv.reservedSmem.offset0,@object
	.size		.nv.reservedSmem.offset0,0x4
